//
// Generated by NVIDIA NVVM Compiler
//
// Compiler Build ID: CL-36424714
// Cuda compilation tools, release 13.0, V13.0.88
// Based on NVVM 20.0.0
//

.version 9.0
.target sm_100
.address_size 64

	// .globl	_Z4somaPiS_S_iii
.extern .func  (.param .b32 func_retval0) vprintf
(
	.param .b64 vprintf_param_0,
	.param .b64 vprintf_param_1
)
;
.global .align 1 .b8 $str[61] = {73, 116, 101, 114, 61, 37, 100, 44, 32, 83, 116, 114, 101, 97, 109, 61, 37, 100, 44, 32, 66, 108, 99, 61, 37, 100, 44, 32, 84, 104, 114, 101, 97, 100, 61, 37, 100, 44, 32, 84, 97, 109, 61, 37, 100, 44, 32, 86, 101, 116, 67, 91, 37, 100, 93, 61, 37, 100, 32, 10};

.visible .entry _Z4somaPiS_S_iii(
	.param .u64 .ptr .align 1 _Z4somaPiS_S_iii_param_0,
	.param .u64 .ptr .align 1 _Z4somaPiS_S_iii_param_1,
	.param .u64 .ptr .align 1 _Z4somaPiS_S_iii_param_2,
	.param .u32 _Z4somaPiS_S_iii_param_3,
	.param .u32 _Z4somaPiS_S_iii_param_4,
	.param .u32 _Z4somaPiS_S_iii_param_5
)
{
	.local .align 8 .b8 	__local_depot0[32];
	.reg .b64 	%SP;
	.reg .b64 	%SPL;
	.reg .pred 	%p<2>;
	.reg .b32 	%r<13>;
	.reg .b64 	%rd<15>;

	mov.u64 	%SPL, __local_depot0;
	cvta.local.u64 	%SP, %SPL;
	ld.param.u64 	%rd1, [_Z4somaPiS_S_iii_param_0];
	ld.param.u64 	%rd2, [_Z4somaPiS_S_iii_param_1];
	ld.param.u64 	%rd3, [_Z4somaPiS_S_iii_param_2];
	ld.param.u32 	%r4, [_Z4somaPiS_S_iii_param_3];
	ld.param.u32 	%r5, [_Z4somaPiS_S_iii_param_4];
	ld.param.u32 	%r6, [_Z4somaPiS_S_iii_param_5];
	mov.u32 	%r7, %ntid.x;
	mov.u32 	%r1, %ctaid.x;
	mov.u32 	%r2, %tid.x;
	mad.lo.s32 	%r3, %r7, %r1, %r2;
	setp.ge.s32 	%p1, %r3, %r4;
	@%p1 bra 	$L__BB0_2;
	add.u64 	%rd4, %SP, 0;
	add.u64 	%rd5, %SPL, 0;
	cvta.to.global.u64 	%rd6, %rd1;
	cvta.to.global.u64 	%rd7, %rd2;
	cvta.to.global.u64 	%rd8, %rd3;
	mul.wide.s32 	%rd9, %r3, 4;
	add.s64 	%rd10, %rd6, %rd9;
	ld.global.u32 	%r8, [%rd10];
	add.s64 	%rd11, %rd7, %rd9;
	ld.global.u32 	%r9, [%rd11];
	add.s32 	%r10, %r9, %r8;
	add.s64 	%rd12, %rd8, %rd9;
	st.global.u32 	[%rd12], %r10;
	st.local.v2.u32 	[%rd5], {%r5, %r6};
	st.local.v2.u32 	[%rd5+8], {%r1, %r2};
	st.local.v2.u32 	[%rd5+16], {%r4, %r3};
	st.local.u32 	[%rd5+24], %r10;
	mov.u64 	%rd13, $str;
	cvta.global.u64 	%rd14, %rd13;
	{ // callseq 0, 0
	.param .b64 param0;
	st.param.b64 	[param0], %rd14;
	.param .b64 param1;
	st.param.b64 	[param1], %rd4;
	.param .b32 retval0;
	call.uni (retval0), 
	vprintf, 
	(
	param0, 
	param1
	);
	ld.param.b32 	%r11, [retval0];
	} // callseq 0
$L__BB0_2:
	ret;

}


// ===== COMPILED SASS (sm_100) =====

	.target	sm_100

	.elftype	@"ET_EXEC"


//--------------------- .note.nv.tkinfo           --------------------------
	.section	.note.nv.tkinfo,"",@"SHT_NOTE"
	.sectionflags	@"SHF_NOTE_NV_TKINFO"
	.tkinfo
        /*0018*/ 	.word	0x00000002
        /*0030*/ 	.string	""
        /*0030*/ 	.string	"ptxas"
        /*0030*/ 	.string	"Cuda compilation tools, release 13.0, V13.0.88"
        /*0030*/ 	.string	"Build cuda_13.0.r13.0/compiler.36424714_0"
        /*0030*/ 	.string	"-arch sm_100 -m 64 "



//--------------------- .note.nv.cuinfo           --------------------------
	.section	.note.nv.cuinfo,"",@"SHT_NOTE"
	.sectionflags	@"SHF_NOTE_NV_CUINFO"
        /*0018*/ 	.short	0x0002
        /*001a*/ 	.short	0x0064
        /*001c*/ 	.short	0x0082
	.zero		2


//--------------------- .nv.info                  --------------------------
	.section	.nv.info,"",@"SHT_CUDA_INFO"
	.align	4


	//----- nvinfo : EIATTR_REGCOUNT
	.align		4
        /*0000*/ 	.byte	0x04, 0x2f
        /*0002*/ 	.short	(.L_2 - .L_1)
	.align		4
.L_1:
        /*0004*/ 	.word	index@(_Z4somaPiS_S_iii)
        /*0008*/ 	.word	0x00000018


	//----- nvinfo : EIATTR_FRAME_SIZE
	.align		4
.L_2:
        /*000c*/ 	.byte	0x04, 0x11
        /*000e*/ 	.short	(.L_4 - .L_3)
	.align		4
.L_3:
        /*0010*/ 	.word	index@(_Z4somaPiS_S_iii)
        /*0014*/ 	.word	0x00000020


	//----- nvinfo : EIATTR_MIN_STACK_SIZE
	.align		4
.L_4:
        /*0018*/ 	.byte	0x04, 0x12
        /*001a*/ 	.short	(.L_6 - .L_5)
	.align		4
.L_5:
        /*001c*/ 	.word	index@(_Z4somaPiS_S_iii)
        /*0020*/ 	.word	0x00000020
.L_6:


//--------------------- .nv.compat                --------------------------
	.section	.nv.compat,"",@"SHT_CUDA_COMPAT_INFO"
	.align	4
        /*0000*/ 	.byte	0x02, 0x09, 0x00, 0x00, 0x02, 0x02, 0x01, 0x00, 0x02, 0x05, 0x05, 0x00, 0x03, 0x07, 0x01, 0x01
        /*0010*/ 	.byte	0x02, 0x03, 0x00, 0x00, 0x02, 0x06, 0x01, 0x00, 0x04, 0x0b, 0x08, 0x00, 0x09, 0x00, 0x00, 0x00
        /*0020*/ 	.byte	0x00, 0x00, 0x00, 0x00


//--------------------- .nv.info._Z4somaPiS_S_iii --------------------------
	.section	.nv.info._Z4somaPiS_S_iii,"",@"SHT_CUDA_INFO"
	.sectionflags	@""
	.align	4


	//----- nvinfo : EIATTR_CUDA_API_VERSION
	.align		4
        /*0000*/ 	.byte	0x04, 0x37
        /*0002*/ 	.short	(.L_8 - .L_7)
.L_7:
        /*0004*/ 	.word	0x00000082


	//----- nvinfo : EIATTR_KPARAM_INFO
	.align		4
.L_8:
        /*0008*/ 	.byte	0x04, 0x17
        /*000a*/ 	.short	(.L_10 - .L_9)
.L_9:
        /*000c*/ 	.word	0x00000000
        /*0010*/ 	.short	0x0005
        /*0012*/ 	.short	0x0020
        /*0014*/ 	.byte	0x00, 0xf0, 0x11, 0x00


	//----- nvinfo : EIATTR_KPARAM_INFO
	.align		4
.L_10:
        /*0018*/ 	.byte	0x04, 0x17
        /*001a*/ 	.short	(.L_12 - .L_11)
.L_11:
        /*001c*/ 	.word	0x00000000
        /*0020*/ 	.short	0x0004
        /*0022*/ 	.short	0x001c
        /*0024*/ 	.byte	0x00, 0xf0, 0x11, 0x00


	//----- nvinfo : EIATTR_KPARAM_INFO
	.align		4
.L_12:
        /*0028*/ 	.byte	0x04, 0x17
        /*002a*/ 	.short	(.L_14 - .L_13)
.L_13:
        /*002c*/ 	.word	0x00000000
        /*0030*/ 	.short	0x0003
        /*0032*/ 	.short	0x0018
        /*0034*/ 	.byte	0x00, 0xf0, 0x11, 0x00


	//----- nvinfo : EIATTR_KPARAM_INFO
	.align		4
.L_14:
        /*0038*/ 	.byte	0x04, 0x17
        /*003a*/ 	.short	(.L_16 - .L_15)
.L_15:
        /*003c*/ 	.word	0x00000000
        /*0040*/ 	.short	0x0002
        /*0042*/ 	.short	0x0010
        /*0044*/ 	.byte	0x00, 0xf5, 0x21, 0x00


	//----- nvinfo : EIATTR_KPARAM_INFO
	.align		4
.L_16:
        /*0048*/ 	.byte	0x04, 0x17
        /*004a*/ 	.short	(.L_18 - .L_17)
.L_17:
        /*004c*/ 	.word	0x00000000
        /*0050*/ 	.short	0x0001
        /*0052*/ 	.short	0x0008
        /*0054*/ 	.byte	0x00, 0xf5, 0x21, 0x00


	//----- nvinfo : EIATTR_KPARAM_INFO
	.align		4
.L_18:
        /*0058*/ 	.byte	0x04, 0x17
        /*005a*/ 	.short	(.L_20 - .L_19)
.L_19:
        /*005c*/ 	.word	0x00000000
        /*0060*/ 	.short	0x0000
        /*0062*/ 	.short	0x0000
        /*0064*/ 	.byte	0x00, 0xf5, 0x21, 0x00


	//----- nvinfo : EIATTR_SPARSE_MMA_MASK
	.align		4
.L_20:
        /*0068*/ 	.byte	0x03, 0x50
        /*006a*/ 	.short	0x0000


	//----- nvinfo : EIATTR_MAXREG_COUNT
	.align		4
        /*006c*/ 	.byte	0x03, 0x1b
        /*006e*/ 	.short	0x00ff


	//----- nvinfo : EIATTR_EXTERNS
	.align		4
        /*0070*/ 	.byte	0x04, 0x0f
        /*0072*/ 	.short	(.L_22 - .L_21)


	//   ....[0]....
	.align		4
.L_21:
        /*0074*/ 	.word	index@(vprintf)


	//----- nvinfo : EIATTR_MERCURY_ISA_VERSION
	.align		4
.L_22:
        /*0078*/ 	.byte	0x03, 0x5f
        /*007a*/ 	.short	0x0101


	//----- nvinfo : EIATTR_VRC_CTA_INIT_COUNT
	.align		4
        /*007c*/ 	.byte	0x02, 0x4a
	.zero		1
	.zero		1


	//----- nvinfo : EIATTR_SYSCALL_OFFSETS
	.align		4
        /*0080*/ 	.byte	0x04, 0x46
        /*0082*/ 	.short	(.L_24 - .L_23)


	//   ....[0]....
.L_23:
        /*0084*/ 	.word	0x00000240


	//----- nvinfo : EIATTR_EXIT_INSTR_OFFSETS
	.align		4
.L_24:
        /*0088*/ 	.byte	0x04, 0x1c
        /*008a*/ 	.short	(.L_26 - .L_25)


	//   ....[0]....
.L_25:
        /*008c*/ 	.word	0x000000c0


	//   ....[1]....
        /*0090*/ 	.word	0x00000250


	//----- nvinfo : EIATTR_CRS_STACK_SIZE
	.align		4
.L_26:
        /*0094*/ 	.byte	0x04, 0x1e
        /*0096*/ 	.short	(.L_28 - .L_27)
.L_27:
        /*0098*/ 	.word	0x00000000


	//----- nvinfo : EIATTR_CBANK_PARAM_SIZE
	.align		4
.L_28:
        /*009c*/ 	.byte	0x03, 0x19
        /*009e*/ 	.short	0x0024


	//----- nvinfo : EIATTR_PARAM_CBANK
	.align		4
        /*00a0*/ 	.byte	0x04, 0x0a
        /*00a2*/ 	.short	(.L_30 - .L_29)
	.align		4
.L_29:
        /*00a4*/ 	.word	index@(.nv.constant0._Z4somaPiS_S_iii)
        /*00a8*/ 	.short	0x0380
        /*00aa*/ 	.short	0x0024


	//----- nvinfo : EIATTR_SW_WAR
	.align		4
.L_30:
        /*00ac*/ 	.byte	0x04, 0x36
        /*00ae*/ 	.short	(.L_32 - .L_31)
.L_31:
        /*00b0*/ 	.word	0x00000008
.L_32:


//--------------------- .nv.callgraph             --------------------------
	.section	.nv.callgraph,"",@"SHT_CUDA_CALLGRAPH"
	.align	4
	.sectionentsize	8
	.align		4
        /*0000*/ 	.word	0x00000000
	.align		4
        /*0004*/ 	.word	0xffffffff
	.align		4
        /*0008*/ 	.word	index@(_Z4somaPiS_S_iii)
	.align		4
        /*000c*/ 	.word	index@(vprintf)
	.align		4
        /*0010*/ 	.word	0x00000000
	.align		4
        /*0014*/ 	.word	0xfffffffe
	.align		4
        /*0018*/ 	.word	0x00000000
	.align		4
        /*001c*/ 	.word	0xfffffffd
	.align		4
        /*0020*/ 	.word	0x00000000
	.align		4
        /*0024*/ 	.word	0xfffffffc


//--------------------- .nv.constant4             --------------------------
	.section	.nv.constant4,"a",@progbits
	.align	8
	.align		8
.nv.constant4:
        /*0000*/ 	.dword	vprintf
	.align		8
        /*0008*/ 	.dword	$str


//--------------------- .text._Z4somaPiS_S_iii    --------------------------
	.section	.text._Z4somaPiS_S_iii,"ax",@progbits
	.align	128
        .global         _Z4somaPiS_S_iii
        .type           _Z4somaPiS_S_iii,@function
        .size           _Z4somaPiS_S_iii,(.L_x_2 - _Z4somaPiS_S_iii)
        .other          _Z4somaPiS_S_iii,@"STO_CUDA_ENTRY STV_DEFAULT"
_Z4somaPiS_S_iii:
.text._Z4somaPiS_S_iii:
[----:B------:R-:W0:Y:S01]  /*0000*/  LDC R1, c[0x0][0x37c] ;  /* 0x0000df00ff017b82 */ /* 0x000e220000000800 */
[----:B------:R-:W1:Y:S01]  /*0010*/  S2R R10, SR_CTAID.X ;  /* 0x00000000000a7919 */ /* 0x000e620000002500 */
[----:B------:R-:W2:Y:S06]  /*0020*/  LDCU UR5, c[0x0][0x2fc] ;  /* 0x00005f80ff0577ac */ /* 0x000eac0008000800 */
[----:B------:R-:W3:Y:S01]  /*0030*/  LDC R12, c[0x0][0x398] ;  /* 0x0000e600ff0c7b82 */ /* 0x000ee20000000800 */
[----:B0-----:R-:W-:Y:S01]  /*0040*/  IADD3 R1, PT, PT, R1, -0x20, RZ ;  /* 0xffffffe001017810 */ /* 0x001fe20007ffe0ff */
[----:B------:R-:W1:Y:S01]  /*0050*/  S2R R11, SR_TID.X ;  /* 0x00000000000b7919 */ /* 0x000e620000002100 */
[----:B------:R-:W1:Y:S01]  /*0060*/  LDCU UR6, c[0x0][0x360] ;  /* 0x00006c00ff0677ac */ /* 0x000e620008000800 */
[----:B------:R-:W0:Y:S02]  /*0070*/  LDCU UR4, c[0x0][0x2f8] ;  /* 0x00005f00ff0477ac */ /* 0x000e240008000800 */
[----:B0-----:R-:W-:-:S04]  /*0080*/  IADD3 R6, P1, PT, R1, UR4, RZ ;  /* 0x0000000401067c10 */ /* 0x001fc8000ff3e0ff */
[----:B--2---:R-:W-:Y:S01]  /*0090*/  IADD3.X R7, PT, PT, RZ, UR5, RZ, P1, !PT ;  /* 0x00000005ff077c10 */ /* 0x004fe20008ffe4ff */
[----:B-1----:R-:W-:-:S05]  /*00a0*/  IMAD R13, R10, UR6, R11 ;  /* 0x000000060a0d7c24 */ /* 0x002fca000f8e020b */
[----:B---3--:R-:W-:-:S13]  /*00b0*/  ISETP.GE.AND P0, PT, R13, R12, PT ;  /* 0x0000000c0d00720c */ /* 0x008fda0003f06270 */
[----:B------:R-:W-:Y:S05]  /*00c0*/  @P0 EXIT ;  /* 0x000000000000094d */ /* 0x000fea0003800000 */
[----:B------:R-:W0:Y:S01]  /*00d0*/  LDC.64 R16, c[0x0][0x388] ;  /* 0x0000e200ff107b82 */ /* 0x000e220000000a00 */
[----:B------:R-:W1:Y:S07]  /*00e0*/  LDCU.64 UR4, c[0x0][0x358] ;  /* 0x00006b00ff0477ac */ /* 0x000e6e0008000a00 */
[----:B------:R-:W2:Y:S08]  /*00f0*/  LDC.64 R4, c[0x0][0x380] ;  /* 0x0000e000ff047b82 */ /* 0x000eb00000000a00 */
[----:B------:R-:W3:Y:S08]  /*0100*/  LDC.64 R2, c[0x0][0x390] ;  /* 0x0000e400ff027b82 */ /* 0x000ef00000000a00 */
[----:B------:R-:W4:Y:S01]  /*0110*/  LDC R14, c[0x0][0x39c] ;  /* 0x0000e700ff0e7b82 */ /* 0x000f220000000800 */
[----:B0-----:R-:W-:-:S07]  /*0120*/  IMAD.WIDE R16, R13, 0x4, R16 ;  /* 0x000000040d107825 */ /* 0x001fce00078e0210 */
[----:B------:R-:W4:Y:S01]  /*0130*/  LDC R15, c[0x0][0x3a0] ;  /* 0x0000e800ff0f7b82 */ /* 0x000f220000000800 */
[C---:B--2---:R-:W-:Y:S01]  /*0140*/  IMAD.WIDE R4, R13.reuse, 0x4, R4 ;  /* 0x000000040d047825 */ /* 0x044fe200078e0204 */
[----:B-1----:R-:W2:Y:S01]  /*0150*/  LDG.E R17, desc[UR4][R16.64] ;  /* 0x0000000410117981 */ /* 0x002ea2000c1e1900 */
[----:B------:R-:W-:Y:S01]  /*0160*/  MOV R8, 0x0 ;  /* 0x0000000000087802 */ /* 0x000fe20000000f00 */
[----:B------:R-:W0:Y:S02]  /*0170*/  LDCU.64 UR6, c[0x4][0x8] ;  /* 0x01000100ff0677ac */ /* 0x000e240008000a00 */
[----:B------:R0:W2:Y:S01]  /*0180*/  LDG.E R0, desc[UR4][R4.64] ;  /* 0x0000000404007981 */ /* 0x0000a2000c1e1900 */
[----:B---3--:R-:W-:Y:S02]  /*0190*/  IMAD.WIDE R2, R13, 0x4, R2 ;  /* 0x000000040d027825 */ /* 0x008fe400078e0202 */
[----:B------:R-:W1:Y:S01]  /*01a0*/  LDC.64 R8, c[0x4][R8] ;  /* 0x0100000008087b82 */ /* 0x000e620000000a00 */
[----:B------:R3:W-:Y:S04]  /*01b0*/  STL.64 [R1+0x8], R10 ;  /* 0x0000080a01007387 */ /* 0x0007e80000100a00 */
[----:B------:R3:W-:Y:S04]  /*01c0*/  STL.64 [R1+0x10], R12 ;  /* 0x0000100c01007387 */ /* 0x0007e80000100a00 */
[----:B----4-:R3:W-:Y:S01]  /*01d0*/  STL.64 [R1], R14 ;  /* 0x0000000e01007387 */ /* 0x0107e20000100a00 */
[----:B0-----:R-:W-:Y:S01]  /*01e0*/  MOV R4, UR6 ;  /* 0x0000000600047c02 */ /* 0x001fe20008000f00 */
[----:B------:R-:W-:-:S02]  /*01f0*/  IMAD.U32 R5, RZ, RZ, UR7 ;  /* 0x00000007ff057e24 */ /* 0x000fc4000f8e00ff */
[----:B--2---:R-:W-:-:S05]  /*0200*/  IMAD.IADD R0, R0, 0x1, R17 ;  /* 0x0000000100007824 */ /* 0x004fca00078e0211 */
[----:B------:R3:W-:Y:S04]  /*0210*/  STL [R1+0x18], R0 ;  /* 0x0000180001007387 */ /* 0x0007e80000100800 */
[----:B-1----:R3:W-:Y:S02]  /*0220*/  STG.E desc[UR4][R2.64], R0 ;  /* 0x0000000002007986 */ /* 0x0027e4000c101904 */
[----:B------:R-:W-:-:S07]  /*0230*/  LEPC R20, `(.L_x_0) ;  /* 0x000000001014794e */ /* 0x000fce0000000000 */
[----:B---3--:R-:W-:Y:S05]  /*0240*/  CALL.ABS.NOINC R8 ;  /* 0x0000000008007343 */ /* 0x008fea0003c00000 */
.L_x_0:
[----:B------:R-:W-:Y:S05]  /*0250*/  EXIT ;  /* 0x000000000000794d */ /* 0x000fea0003800000 */
.L_x_1:
[----:B------:R-:W-:-:S00]  /*0260*/  BRA `(.L_x_1) ;  /* 0xfffffffc00fc7947 */ /* 0x000fc0000383ffff */
[----:B------:R-:W-:-:S00]  /*0270*/  NOP ;  /* 0x0000000000007918 */ /* 0x000fc00000000000 */
        /* <DEDUP_REMOVED lines=8> */
.L_x_2:


//--------------------- .nv.global.init           --------------------------
	.section	.nv.global.init,"aw",@progbits
.nv.global.init:
	.type		$str,@object
	.size		$str,(.L_0 - $str)
$str:
        /*0000*/ 	.byte	0x49, 0x74, 0x65, 0x72, 0x3d, 0x25, 0x64, 0x2c, 0x20, 0x53, 0x74, 0x72, 0x65, 0x61, 0x6d, 0x3d
        /*0010*/ 	.byte	0x25, 0x64, 0x2c, 0x20, 0x42, 0x6c, 0x63, 0x3d, 0x25, 0x64, 0x2c, 0x20, 0x54, 0x68, 0x72, 0x65
        /*0020*/ 	.byte	0x61, 0x64, 0x3d, 0x25, 0x64, 0x2c, 0x20, 0x54, 0x61, 0x6d, 0x3d, 0x25, 0x64, 0x2c, 0x20, 0x56
        /*0030*/ 	.byte	0x65, 0x74, 0x43, 0x5b, 0x25, 0x64, 0x5d, 0x3d, 0x25, 0x64, 0x20, 0x0a, 0x00
.L_0:


//--------------------- .nv.shared.reserved.0     --------------------------
	.section	.nv.shared.reserved.0,"aw",@nobits
	.weak		__nv_reservedSMEM_offset_0_alias
	.size		__nv_reservedSMEM_offset_0_alias, 0, 64
	.other		__nv_reservedSMEM_offset_0_alias,@"STO_CUDA_RESERVED_SHARED STV_DEFAULT"
__nv_reservedSMEM_offset_0_alias:
	.zero		0
	.zero		64


//--------------------- .nv.constant0._Z4somaPiS_S_iii --------------------------
	.section	.nv.constant0._Z4somaPiS_S_iii,"a",@progbits
	.sectionflags	@""
	.align	4
.nv.constant0._Z4somaPiS_S_iii:
	.zero		932


//--------------------- SYMBOLS --------------------------

	.type		.nv.reservedSmem.offset0,@object
	.size		.nv.reservedSmem.offset0,0x4
	.type		vprintf,@function
